	.headerflags	@"EF_CUDA_TEXMODE_UNIFIED EF_CUDA_64BIT_ADDRESS EF_CUDA_ACCELERATORS EF_CUDA_SM90 EF_CUDA_VIRTUAL_SM(EF_CUDA_SM90)"
	.elftype	@"ET_EXEC"


//--------------------- .nv.info                  --------------------------
	.section	.nv.info,"",@"SHT_CUDA_INFO"
	.align	4


	//----- nvinfo : EIATTR_REGCOUNT
	.align		4
        /*0000*/ 	.byte	0x04, 0x2f
        /*0002*/ 	.short	(.L_1 - .L_0)
	.align		4
.L_0:
        /*0004*/ 	.word	index@(triton_poi_fused_max_3)
        /*0008*/ 	.word	0x00000016


	//----- nvinfo : EIATTR_MIN_STACK_SIZE
	.align		4
.L_1:
        /*000c*/ 	.byte	0x04, 0x12
        /*000e*/ 	.short	(.L_3 - .L_2)
	.align		4
.L_2:
        /*0010*/ 	.word	index@(triton_poi_fused_max_3)
        /*0014*/ 	.word	0x00000000


	//----- nvinfo : EIATTR_FRAME_SIZE
	.align		4
.L_3:
        /*0018*/ 	.byte	0x04, 0x11
        /*001a*/ 	.short	(.L_5 - .L_4)
	.align		4
.L_4:
        /*001c*/ 	.word	index@(triton_poi_fused_max_3)
        /*0020*/ 	.word	0x00000000


	//----- nvinfo : EIATTR_MIN_STACK_SIZE
	.align		4
.L_5:
        /*0024*/ 	.byte	0x04, 0x12
        /*0026*/ 	.short	(.L_7 - .L_6)
	.align		4
.L_6:
        /*0028*/ 	.word	index@(triton_poi_fused_max_3)
        /*002c*/ 	.word	0x00000000
.L_7:


//--------------------- .nv.info.triton_poi_fused_max_3 --------------------------
	.section	.nv.info.triton_poi_fused_max_3,"",@"SHT_CUDA_INFO"
	.sectionflags	@""
	.align	4


	//----- nvinfo : EIATTR_CUDA_API_VERSION
	.align		4
        /*0000*/ 	.byte	0x04, 0x37
        /*0002*/ 	.short	(.L_9 - .L_8)
.L_8:
        /*0004*/ 	.word	0x0000007c


	//----- nvinfo : EIATTR_KPARAM_INFO
	.align		4
.L_9:
        /*0008*/ 	.byte	0x04, 0x17
        /*000a*/ 	.short	(.L_11 - .L_10)
.L_10:
        /*000c*/ 	.word	0x00000000
        /*0010*/ 	.short	0x0002
        /*0012*/ 	.short	0x0010
        /*0014*/ 	.byte	0x00, 0xf0, 0x11, 0x00


	//----- nvinfo : EIATTR_KPARAM_INFO
	.align		4
.L_11:
        /*0018*/ 	.byte	0x04, 0x17
        /*001a*/ 	.short	(.L_13 - .L_12)
.L_12:
        /*001c*/ 	.word	0x00000000
        /*0020*/ 	.short	0x0001
        /*0022*/ 	.short	0x0008
        /*0024*/ 	.byte	0x00, 0xf4, 0x21, 0x00


	//----- nvinfo : EIATTR_KPARAM_INFO
	.align		4
.L_13:
        /*0028*/ 	.byte	0x04, 0x17
        /*002a*/ 	.short	(.L_15 - .L_14)
.L_14:
        /*002c*/ 	.word	0x00000000
        /*0030*/ 	.short	0x0000
        /*0032*/ 	.short	0x0000
        /*0034*/ 	.byte	0x00, 0xf4, 0x21, 0x00


	//----- nvinfo : EIATTR_SPARSE_MMA_MASK
	.align		4
.L_15:
        /*0038*/ 	.byte	0x03, 0x50
        /*003a*/ 	.short	0x0000


	//----- nvinfo : EIATTR_MAXREG_COUNT
	.align		4
        /*003c*/ 	.byte	0x03, 0x1b
        /*003e*/ 	.short	0x00ff


	//----- nvinfo : EIATTR_EXIT_INSTR_OFFSETS
	.align		4
        /*0040*/ 	.byte	0x04, 0x1c
        /*0042*/ 	.short	(.L_17 - .L_16)


	//   ....[0]....
.L_16:
        /*0044*/ 	.word	0x00000520


	//   ....[1]....
        /*0048*/ 	.word	0x00000580


	//----- nvinfo : EIATTR_REQNTID
	.align		4
.L_17:
        /*004c*/ 	.byte	0x04, 0x10
        /*004e*/ 	.short	(.L_19 - .L_18)
.L_18:
        /*0050*/ 	.word	0x00000020
        /*0054*/ 	.word	0x00000001
        /*0058*/ 	.word	0x00000001


	//----- nvinfo : EIATTR_CBANK_PARAM_SIZE
	.align		4
.L_19:
        /*005c*/ 	.byte	0x03, 0x19
        /*005e*/ 	.short	0x0014


	//----- nvinfo : EIATTR_PARAM_CBANK
	.align		4
        /*0060*/ 	.byte	0x04, 0x0a
        /*0062*/ 	.short	(.L_21 - .L_20)
	.align		4
.L_20:
        /*0064*/ 	.word	index@(.nv.constant0.triton_poi_fused_max_3)
        /*0068*/ 	.short	0x0210
        /*006a*/ 	.short	0x0014


	//----- nvinfo : EIATTR_SW_WAR
	.align		4
.L_21:
        /*006c*/ 	.byte	0x04, 0x36
        /*006e*/ 	.short	(.L_23 - .L_22)
.L_22:
        /*0070*/ 	.word	0x00000008
.L_23:


//--------------------- .nv.callgraph             --------------------------
	.section	.nv.callgraph,"",@"SHT_CUDA_CALLGRAPH"
	.align	4
	.sectionentsize	8
	.align		4
        /*0000*/ 	.word	0x00000000
	.align		4
        /*0004*/ 	.word	0xffffffff
	.align		4
        /*0008*/ 	.word	0x00000000
	.align		4
        /*000c*/ 	.word	0xfffffffe
	.align		4
        /*0010*/ 	.word	0x00000000
	.align		4
        /*0014*/ 	.word	0xfffffffd
	.align		4
        /*0018*/ 	.word	0x00000000
	.align		4
        /*001c*/ 	.word	0xfffffffc


//--------------------- .text.triton_poi_fused_max_3 --------------------------
	.section	.text.triton_poi_fused_max_3,"ax",@progbits
	.align	128
        .global         triton_poi_fused_max_3
        .type           triton_poi_fused_max_3,@function
        .size           triton_poi_fused_max_3,(.L_x_1 - triton_poi_fused_max_3)
        .other          triton_poi_fused_max_3,@"STO_CUDA_ENTRY STV_DEFAULT"
triton_poi_fused_max_3:
.text.triton_poi_fused_max_3:
[----:B------:R-:W0:Y:S02]  /*0000*/  LDC R1, c[0x0][0x28] ;  /* 0x00000a00ff017b82 */ /* 0x000e240000000800 */
[----:B------:R-:W1:Y:S01]  /*0010*/  S2R R0, SR_TID.X ;  /* 0x0000000000007919 */ /* 0x000e620000002100 */
[----:B------:R-:W2:Y:S01]  /*0020*/  LDC.64 R8, c[0x0][0x210] ;  /* 0x00008400ff087b82 */ /* 0x000ea20000000a00 */
[----:B------:R-:W-:Y:S01]  /*0030*/  CS2R R14, SRZ ;  /* 0x00000000000e7805 */ /* 0x000fe2000001ff00 */
[----:B------:R-:W-:Y:S01]  /*0040*/  ULDC.64 UR4, c[0x0][0x208] ;  /* 0x0000820000047ab9 */ /* 0x000fe20000000a00 */
[----:B------:R-:W3:Y:S01]  /*0050*/  S2R R11, SR_CTAID.X ;  /* 0x00000000000b7919 */ /* 0x000ee20000002500 */
[----:B------:R-:W-:Y:S01]  /*0060*/  CS2R R16, SRZ ;  /* 0x0000000000107805 */ /* 0x000fe2000001ff00 */
[----:B-1----:R-:W-:-:S05]  /*0070*/  IMAD.SHL.U32 R0, R0, 0x2, RZ ;  /* 0x0000000200007824 */ /* 0x002fca00078e00ff */
[----:B------:R-:W-:-:S05]  /*0080*/  LOP3.LUT R0, R0, 0x3e, RZ, 0xc0, !PT ;  /* 0x0000003e00007812 */ /* 0x000fca00078ec0ff */
[----:B---3--:R-:W-:-:S05]  /*0090*/  IMAD R11, R11, 0x40, R0 ;  /* 0x000000400b0b7824 */ /* 0x008fca00078e0200 */
[----:B------:R-:W-:Y:S02]  /*00a0*/  SHF.R.S32.HI R0, RZ, 0x1f, R11 ;  /* 0x0000001fff007819 */ /* 0x000fe4000001140b */
[----:B------:R-:W-:Y:S02]  /*00b0*/  ISETP.GE.AND P6, PT, R11, 0x40, PT ;  /* 0x000000400b00780c */ /* 0x000fe40003fc6270 */
[----:B------:R-:W-:-:S05]  /*00c0*/  LEA.HI R0, R0, R11, RZ, 0x4 ;  /* 0x0000000b00007211 */ /* 0x000fca00078f20ff */
[C---:B------:R-:W-:Y:S01]  /*00d0*/  IMAD.SHL.U32 R2, R0.reuse, 0x4, RZ ;  /* 0x0000000400027824 */ /* 0x040fe200078e00ff */
[----:B------:R-:W-:-:S04]  /*00e0*/  LOP3.LUT R0, R0, 0xfffffff0, RZ, 0xc0, !PT ;  /* 0xfffffff000007812 */ /* 0x000fc800078ec0ff */
[----:B------:R-:W-:-:S04]  /*00f0*/  LOP3.LUT R2, R2, 0xffffffc0, RZ, 0xc0, !PT ;  /* 0xffffffc002027812 */ /* 0x000fc800078ec0ff */
[----:B------:R-:W-:-:S05]  /*0100*/  IADD3 R13, R2, R11, -R0 ;  /* 0x0000000b020d7210 */ /* 0x000fca0007ffe800 */
[C---:B------:R-:W-:Y:S02]  /*0110*/  VIADD R5, R13.reuse, 0x10 ;  /* 0x000000100d057836 */ /* 0x040fe40000000000 */
[----:B--2---:R-:W-:-:S04]  /*0120*/  IMAD.WIDE R2, R13, 0x4, R8 ;  /* 0x000000040d027825 */ /* 0x004fc800078e0208 */
[----:B------:R-:W-:Y:S01]  /*0130*/  IMAD.WIDE R4, R5, 0x4, R8 ;  /* 0x0000000405047825 */ /* 0x000fe200078e0208 */
[----:B------:R-:W2:Y:S04]  /*0140*/  @!P6 LDG.E.64 R14, desc[UR4][R2.64] ;  /* 0x00000004020ee981 */ /* 0x000ea8000c1e1b00 */
[----:B------:R-:W3:Y:S01]  /*0150*/  @!P6 LDG.E.64 R16, desc[UR4][R4.64] ;  /* 0x000000040410e981 */ /* 0x000ee2000c1e1b00 */
[----:B------:R-:W-:Y:S01]  /*0160*/  VIADD R7, R13, 0x20 ;  /* 0x000000200d077836 */ /* 0x000fe20000000000 */
[----:B------:R-:W-:-:S03]  /*0170*/  CS2R R18, SRZ ;  /* 0x0000000000127805 */ /* 0x000fc6000001ff00 */
[----:B------:R-:W-:-:S05]  /*0180*/  IMAD.WIDE R6, R7, 0x4, R8 ;  /* 0x0000000407067825 */ /* 0x000fca00078e0208 */
[----:B------:R-:W4:Y:S01]  /*0190*/  @!P6 LDG.E.64 R18, desc[UR4][R6.64] ;  /* 0x000000040612e981 */ /* 0x000f22000c1e1b00 */
[----:B------:R-:W-:-:S04]  /*01a0*/  VIADD R13, R13, 0x30 ;  /* 0x000000300d0d7836 */ /* 0x000fc80000000000 */
[----:B------:R-:W-:Y:S01]  /*01b0*/  IMAD.WIDE R8, R13, 0x4, R8 ;  /* 0x000000040d087825 */ /* 0x000fe200078e0208 */
[----:B------:R-:W-:-:S06]  /*01c0*/  CS2R R12, SRZ ;  /* 0x00000000000c7805 */ /* 0x000fcc000001ff00 */
[----:B------:R1:W5:Y:S01]  /*01d0*/  @!P6 LDG.E.64 R12, desc[UR4][R8.64] ;  /* 0x00000004080ce981 */ /* 0x000362000c1e1b00 */
[----:B--2---:R-:W-:Y:S02]  /*01e0*/  FSETP.NAN.AND P0, PT, R14, R14, PT ;  /* 0x0000000e0e00720b */ /* 0x004fe40003f08000 */
[----:B------:R-:W-:Y:S02]  /*01f0*/  FSETP.NAN.AND P2, PT, R15, R15, PT ;  /* 0x0000000f0f00720b */ /* 0x000fe40003f48000 */
[CC--:B---3--:R-:W-:Y:S02]  /*0200*/  FSETP.NUM.AND P3, PT, R16.reuse, R16.reuse, P0 ;  /* 0x000000101000720b */ /* 0x0c8fe40000767000 */
[----:B------:R-:W-:Y:S02]  /*0210*/  FSETP.NAN.AND P4, PT, R16, R16, P0 ;  /* 0x000000101000720b */ /* 0x000fe40000788000 */
[CC--:B------:R-:W-:Y:S02]  /*0220*/  FSETP.NUM.AND P1, PT, R17.reuse, R17.reuse, P2 ;  /* 0x000000111100720b */ /* 0x0c0fe40001727000 */
[----:B------:R-:W-:-:S02]  /*0230*/  FSETP.NAN.AND P0, PT, R17, R17, P2 ;  /* 0x000000111100720b */ /* 0x000fc40001708000 */
[CC--:B------:R-:W-:Y:S02]  /*0240*/  FSETP.GT.OR P2, PT, R14.reuse, R16.reuse, P3 ;  /* 0x000000100e00720b */ /* 0x0c0fe40001f44400 */
[----:B------:R-:W-:Y:S02]  /*0250*/  FSETP.EQ.OR P4, PT, R14, R16, P4 ;  /* 0x000000100e00720b */ /* 0x000fe40002782400 */
[CC--:B------:R-:W-:Y:S02]  /*0260*/  FSETP.GT.OR P1, PT, R15.reuse, R17.reuse, P1 ;  /* 0x000000110f00720b */ /* 0x0c0fe40000f24400 */
[----:B------:R-:W-:Y:S02]  /*0270*/  FSETP.EQ.OR P3, PT, R15, R17, P0 ;  /* 0x000000110f00720b */ /* 0x000fe40000762400 */
[----:B------:R-:W-:Y:S02]  /*0280*/  PLOP3.LUT P0, PT, P2, P4, PT, 0xa8, 0x0 ;  /* 0x000000000000781c */ /* 0x000fe40001709570 */
[----:B------:R-:W-:-:S02]  /*0290*/  PLOP3.LUT P1, PT, P1, P3, PT, 0xa8, 0x0 ;  /* 0x000000000000781c */ /* 0x000fc40000f27570 */
[----:B------:R-:W-:Y:S02]  /*02a0*/  FSEL R3, R14, R16, P0 ;  /* 0x000000100e037208 */ /* 0x000fe40000000000 */
[----:B------:R-:W-:Y:S02]  /*02b0*/  FSEL R0, R15, R17, P1 ;  /* 0x000000110f007208 */ /* 0x000fe40000800000 */
[----:B------:R-:W-:Y:S02]  /*02c0*/  FSETP.NAN.AND P5, PT, R3, R3, PT ;  /* 0x000000030300720b */ /* 0x000fe40003fa8000 */
[----:B------:R-:W-:Y:S02]  /*02d0*/  FSETP.NAN.AND P2, PT, R0, R0, PT ;  /* 0x000000000000720b */ /* 0x000fe40003f48000 */
[CC--:B----4-:R-:W-:Y:S02]  /*02e0*/  FSETP.NUM.AND P3, PT, R18.reuse, R18.reuse, P5 ;  /* 0x000000121200720b */ /* 0x0d0fe40002f67000 */
[----:B------:R-:W-:-:S02]  /*02f0*/  FSETP.NAN.AND P5, PT, R18, R18, P5 ;  /* 0x000000121200720b */ /* 0x000fc40002fa8000 */
[CC--:B------:R-:W-:Y:S02]  /*0300*/  FSETP.NUM.AND P4, PT, R19.reuse, R19.reuse, P2 ;  /* 0x000000131300720b */ /* 0x0c0fe40001787000 */
[-C--:B------:R-:W-:Y:S02]  /*0310*/  FSETP.NAN.AND P2, PT, R19, R19.reuse, P2 ;  /* 0x000000131300720b */ /* 0x080fe40001748000 */
[CC--:B------:R-:W-:Y:S02]  /*0320*/  FSETP.GT.OR P3, PT, R3.reuse, R18.reuse, P3 ;  /* 0x000000120300720b */ /* 0x0c0fe40001f64400 */
[----:B------:R-:W-:Y:S02]  /*0330*/  FSETP.EQ.OR P5, PT, R3, R18, P5 ;  /* 0x000000120300720b */ /* 0x000fe40002fa2400 */
[CC--:B------:R-:W-:Y:S02]  /*0340*/  FSETP.GT.OR P4, PT, R0.reuse, R19.reuse, P4 ;  /* 0x000000130000720b */ /* 0x0c0fe40002784400 */
[----:B------:R-:W-:-:S02]  /*0350*/  FSETP.EQ.OR P2, PT, R0, R19, P2 ;  /* 0x000000130000720b */ /* 0x000fc40001742400 */
[----:B------:R-:W-:Y:S02]  /*0360*/  PLOP3.LUT P3, PT, P3, P5, PT, 0xa8, 0x0 ;  /* 0x000000000000781c */ /* 0x000fe40001f6b570 */
[----:B------:R-:W-:Y:S02]  /*0370*/  PLOP3.LUT P2, PT, P4, P2, PT, 0xa8, 0x0 ;  /* 0x000000000000781c */ /* 0x000fe40002745570 */
[----:B------:R-:W-:Y:S02]  /*0380*/  FSEL R5, R3, R18, P3 ;  /* 0x0000001203057208 */ /* 0x000fe40001800000 */
[----:B-1----:R-:W-:Y:S01]  /*0390*/  SEL R9, RZ, 0x1, P0 ;  /* 0x00000001ff097807 */ /* 0x002fe20000000000 */
[----:B------:R-:W1:Y:S01]  /*03a0*/  LDC.64 R2, c[0x0][0x218] ;  /* 0x00008600ff027b82 */ /* 0x000e620000000a00 */
[----:B------:R-:W-:Y:S02]  /*03b0*/  SEL R7, RZ, 0x1, P1 ;  /* 0x00000001ff077807 */ /* 0x000fe40000800000 */
[----:B------:R-:W-:-:S02]  /*03c0*/  FSEL R0, R0, R19, P2 ;  /* 0x0000001300007208 */ /* 0x000fc40001000000 */
[----:B------:R-:W-:Y:S02]  /*03d0*/  SEL R9, R9, 0x2, P3 ;  /* 0x0000000209097807 */ /* 0x000fe40001800000 */
[----:B------:R-:W-:Y:S02]  /*03e0*/  FSETP.NAN.AND P1, PT, R5, R5, PT ;  /* 0x000000050500720b */ /* 0x000fe40003f28000 */
[----:B------:R-:W-:Y:S02]  /*03f0*/  SEL R7, R7, 0x2, P2 ;  /* 0x0000000207077807 */ /* 0x000fe40001000000 */
[----:B------:R-:W-:Y:S02]  /*0400*/  FSETP.NAN.AND P0, PT, R0, R0, PT ;  /* 0x000000000000720b */ /* 0x000fe40003f08000 */
[----:B-----5:R-:W-:Y:S02]  /*0410*/  FSETP.NAN.AND P3, PT, R12, R12, PT ;  /* 0x0000000c0c00720b */ /* 0x020fe40003f68000 */
[----:B------:R-:W-:-:S02]  /*0420*/  SEL R6, R9, 0x3, P1 ;  /* 0x0000000309067807 */ /* 0x000fc40000800000 */
[-C--:B------:R-:W-:Y:S02]  /*0430*/  FSETP.NAN.AND P2, PT, R13, R13.reuse, PT ;  /* 0x0000000d0d00720b */ /* 0x080fe40003f48000 */
[----:B------:R-:W-:Y:S02]  /*0440*/  SEL R4, R7, 0x3, P0 ;  /* 0x0000000307047807 */ /* 0x000fe40000000000 */
[----:B------:R-:W-:Y:S02]  /*0450*/  FSETP.NEU.AND P4, PT, R5, R12, PT ;  /* 0x0000000c0500720b */ /* 0x000fe40003f8d000 */
[----:B------:R-:W-:Y:S01]  /*0460*/  SEL R6, R6, 0x3, P3 ;  /* 0x0000000306067807 */ /* 0x000fe20001800000 */
[----:B-1----:R-:W-:Y:S01]  /*0470*/  IMAD.WIDE R2, R11, 0x8, R2 ;  /* 0x000000080b027825 */ /* 0x002fe200078e0202 */
[----:B------:R-:W-:Y:S02]  /*0480*/  FSETP.NEU.AND P5, PT, R0, R13, PT ;  /* 0x0000000d0000720b */ /* 0x000fe40003fad000 */
[----:B------:R-:W-:-:S02]  /*0490*/  SEL R4, R4, 0x3, P2 ;  /* 0x0000000304047807 */ /* 0x000fc40001000000 */
[----:B------:R-:W-:Y:S02]  /*04a0*/  SEL R6, R9, R6, !P4 ;  /* 0x0000000609067207 */ /* 0x000fe40006000000 */
[----:B------:R-:W-:Y:S02]  /*04b0*/  SEL R4, R7, R4, !P5 ;  /* 0x0000000407047207 */ /* 0x000fe40006800000 */
[----:B------:R-:W-:Y:S02]  /*04c0*/  @P1 SEL R6, R6, R9, P3 ;  /* 0x0000000906061207 */ /* 0x000fe40001800000 */
[----:B------:R-:W-:Y:S02]  /*04d0*/  FSETP.GT.AND P4, PT, R5, R12, PT ;  /* 0x0000000c0500720b */ /* 0x000fe40003f84000 */
[----:B------:R-:W-:Y:S02]  /*04e0*/  FSETP.GT.AND P1, PT, R0, R13, PT ;  /* 0x0000000d0000720b */ /* 0x000fe40003f24000 */
[----:B------:R-:W-:-:S02]  /*04f0*/  @P0 SEL R4, R4, R7, P2 ;  /* 0x0000000704040207 */ /* 0x000fc40001000000 */
[----:B------:R-:W-:Y:S02]  /*0500*/  SEL R6, R9, R6, P4 ;  /* 0x0000000609067207 */ /* 0x000fe40002000000 */
[----:B------:R-:W-:Y:S01]  /*0510*/  SEL R0, R7, R4, P1 ;  /* 0x0000000407007207 */ /* 0x000fe20000800000 */
[----:B------:R-:W-:Y:S06]  /*0520*/  @P6 EXIT ;  /* 0x000000000000694d */ /* 0x000fec0003800000 */
[----:B------:R-:W-:Y:S02]  /*0530*/  IMAD.MOV.U32 R4, RZ, RZ, R6 ;  /* 0x000000ffff047224 */ /* 0x000fe400078e0006 */
[----:B------:R-:W-:Y:S02]  /*0540*/  IMAD.MOV.U32 R5, RZ, RZ, RZ ;  /* 0x000000ffff057224 */ /* 0x000fe400078e00ff */
[----:B------:R-:W-:Y:S02]  /*0550*/  IMAD.MOV.U32 R6, RZ, RZ, R0 ;  /* 0x000000ffff067224 */ /* 0x000fe400078e0000 */
[----:B------:R-:W-:-:S05]  /*0560*/  IMAD.MOV.U32 R7, RZ, RZ, RZ ;  /* 0x000000ffff077224 */ /* 0x000fca00078e00ff */
[----:B------:R-:W-:Y:S01]  /*0570*/  STG.E.128 desc[UR4][R2.64], R4 ;  /* 0x0000000402007986 */ /* 0x000fe2000c101d04 */
[----:B------:R-:W-:Y:S05]  /*0580*/  EXIT ;  /* 0x000000000000794d */ /* 0x000fea0003800000 */
.L_x_0:
[----:B------:R-:W-:-:S00]  /*0590*/  BRA `(.L_x_0) ;  /* 0xfffffffc00fc7947 */ /* 0x000fc0000383ffff */
[----:B------:R-:W-:-:S00]  /*05a0*/  NOP ;  /* 0x0000000000007918 */ /* 0x000fc00000000000 */
        /* <DEDUP_REMOVED lines=13> */
.L_x_1:


//--------------------- .nv.constant0.triton_poi_fused_max_3 --------------------------
	.section	.nv.constant0.triton_poi_fused_max_3,"a",@progbits
	.sectionflags	@""
	.align	4
.nv.constant0.triton_poi_fused_max_3:
	.zero		548
